//
// Generated by NVIDIA NVVM Compiler
//
// Compiler Build ID: CL-36424714
// Cuda compilation tools, release 13.0, V13.0.88
// Based on NVVM 20.0.0
//

.version 9.0
.target sm_100
.address_size 64

	// .globl	_Z22coo_spmm_atomic_kerneliiPKiS0_PKfS2_Pf

.visible .entry _Z22coo_spmm_atomic_kerneliiPKiS0_PKfS2_Pf(
	.param .u32 _Z22coo_spmm_atomic_kerneliiPKiS0_PKfS2_Pf_param_0,
	.param .u32 _Z22coo_spmm_atomic_kerneliiPKiS0_PKfS2_Pf_param_1,
	.param .u64 .ptr .align 1 _Z22coo_spmm_atomic_kerneliiPKiS0_PKfS2_Pf_param_2,
	.param .u64 .ptr .align 1 _Z22coo_spmm_atomic_kerneliiPKiS0_PKfS2_Pf_param_3,
	.param .u64 .ptr .align 1 _Z22coo_spmm_atomic_kerneliiPKiS0_PKfS2_Pf_param_4,
	.param .u64 .ptr .align 1 _Z22coo_spmm_atomic_kerneliiPKiS0_PKfS2_Pf_param_5,
	.param .u64 .ptr .align 1 _Z22coo_spmm_atomic_kerneliiPKiS0_PKfS2_Pf_param_6
)
{
	.reg .pred 	%p<11>;
	.reg .b32 	%r<31>;
	.reg .b32 	%f<89>;
	.reg .b64 	%rd<58>;

	ld.param.u32 	%r18, [_Z22coo_spmm_atomic_kerneliiPKiS0_PKfS2_Pf_param_0];
	ld.param.u32 	%r17, [_Z22coo_spmm_atomic_kerneliiPKiS0_PKfS2_Pf_param_1];
	ld.param.u64 	%rd18, [_Z22coo_spmm_atomic_kerneliiPKiS0_PKfS2_Pf_param_2];
	ld.param.u64 	%rd19, [_Z22coo_spmm_atomic_kerneliiPKiS0_PKfS2_Pf_param_3];
	ld.param.u64 	%rd20, [_Z22coo_spmm_atomic_kerneliiPKiS0_PKfS2_Pf_param_4];
	ld.param.u64 	%rd21, [_Z22coo_spmm_atomic_kerneliiPKiS0_PKfS2_Pf_param_5];
	ld.param.u64 	%rd22, [_Z22coo_spmm_atomic_kerneliiPKiS0_PKfS2_Pf_param_6];
	cvta.to.global.u64 	%rd1, %rd22;
	cvta.to.global.u64 	%rd2, %rd21;
	mov.u32 	%r19, %ctaid.x;
	mov.u32 	%r20, %ntid.x;
	mov.u32 	%r21, %tid.x;
	mad.lo.s32 	%r1, %r19, %r20, %r21;
	setp.ge.s32 	%p1, %r1, %r18;
	@%p1 bra 	$L__BB0_14;
	cvta.to.global.u64 	%rd23, %rd18;
	cvta.to.global.u64 	%rd24, %rd19;
	cvta.to.global.u64 	%rd25, %rd20;
	mul.wide.s32 	%rd26, %r1, 4;
	add.s64 	%rd27, %rd23, %rd26;
	ld.global.u32 	%r22, [%rd27];
	add.s64 	%rd28, %rd24, %rd26;
	ld.global.u32 	%r23, [%rd28];
	add.s64 	%rd29, %rd25, %rd26;
	ld.global.f32 	%f1, [%rd29];
	mul.wide.s32 	%rd3, %r23, %r17;
	mul.wide.s32 	%rd4, %r22, %r17;
	setp.lt.s32 	%p2, %r17, 1;
	@%p2 bra 	$L__BB0_14;
	setp.lt.u32 	%p3, %r17, 16;
	mov.b32 	%r28, 0;
	@%p3 bra 	$L__BB0_5;
	and.b32  	%r28, %r17, 2147483632;
	neg.s32 	%r26, %r28;
	shl.b64 	%rd30, %rd3, 2;
	add.s64 	%rd31, %rd30, %rd2;
	add.s64 	%rd55, %rd31, 32;
	shl.b64 	%rd32, %rd4, 2;
	add.s64 	%rd33, %rd32, %rd1;
	add.s64 	%rd54, %rd33, 32;
$L__BB0_4:
	.pragma "nounroll";
	ld.global.f32 	%f2, [%rd55+-32];
	mul.f32 	%f3, %f1, %f2;
	atom.global.add.f32 	%f4, [%rd54+-32], %f3;
	ld.global.f32 	%f5, [%rd55+-28];
	mul.f32 	%f6, %f1, %f5;
	atom.global.add.f32 	%f7, [%rd54+-28], %f6;
	ld.global.f32 	%f8, [%rd55+-24];
	mul.f32 	%f9, %f1, %f8;
	atom.global.add.f32 	%f10, [%rd54+-24], %f9;
	ld.global.f32 	%f11, [%rd55+-20];
	mul.f32 	%f12, %f1, %f11;
	atom.global.add.f32 	%f13, [%rd54+-20], %f12;
	ld.global.f32 	%f14, [%rd55+-16];
	mul.f32 	%f15, %f1, %f14;
	atom.global.add.f32 	%f16, [%rd54+-16], %f15;
	ld.global.f32 	%f17, [%rd55+-12];
	mul.f32 	%f18, %f1, %f17;
	atom.global.add.f32 	%f19, [%rd54+-12], %f18;
	ld.global.f32 	%f20, [%rd55+-8];
	mul.f32 	%f21, %f1, %f20;
	atom.global.add.f32 	%f22, [%rd54+-8], %f21;
	ld.global.f32 	%f23, [%rd55+-4];
	mul.f32 	%f24, %f1, %f23;
	atom.global.add.f32 	%f25, [%rd54+-4], %f24;
	ld.global.f32 	%f26, [%rd55];
	mul.f32 	%f27, %f1, %f26;
	atom.global.add.f32 	%f28, [%rd54], %f27;
	ld.global.f32 	%f29, [%rd55+4];
	mul.f32 	%f30, %f1, %f29;
	atom.global.add.f32 	%f31, [%rd54+4], %f30;
	ld.global.f32 	%f32, [%rd55+8];
	mul.f32 	%f33, %f1, %f32;
	atom.global.add.f32 	%f34, [%rd54+8], %f33;
	ld.global.f32 	%f35, [%rd55+12];
	mul.f32 	%f36, %f1, %f35;
	atom.global.add.f32 	%f37, [%rd54+12], %f36;
	ld.global.f32 	%f38, [%rd55+16];
	mul.f32 	%f39, %f1, %f38;
	atom.global.add.f32 	%f40, [%rd54+16], %f39;
	ld.global.f32 	%f41, [%rd55+20];
	mul.f32 	%f42, %f1, %f41;
	atom.global.add.f32 	%f43, [%rd54+20], %f42;
	ld.global.f32 	%f44, [%rd55+24];
	mul.f32 	%f45, %f1, %f44;
	atom.global.add.f32 	%f46, [%rd54+24], %f45;
	ld.global.f32 	%f47, [%rd55+28];
	mul.f32 	%f48, %f1, %f47;
	atom.global.add.f32 	%f49, [%rd54+28], %f48;
	add.s32 	%r26, %r26, 16;
	add.s64 	%rd55, %rd55, 64;
	add.s64 	%rd54, %rd54, 64;
	setp.ne.s32 	%p4, %r26, 0;
	@%p4 bra 	$L__BB0_4;
$L__BB0_5:
	and.b32  	%r7, %r17, 15;
	setp.eq.s32 	%p5, %r7, 0;
	@%p5 bra 	$L__BB0_14;
	ld.param.u64 	%rd53, [_Z22coo_spmm_atomic_kerneliiPKiS0_PKfS2_Pf_param_5];
	cvta.to.global.u64 	%rd11, %rd53;
	and.b32  	%r8, %r17, 7;
	setp.lt.u32 	%p6, %r7, 8;
	@%p6 bra 	$L__BB0_8;
	cvt.u64.u32 	%rd34, %r28;
	add.s64 	%rd35, %rd3, %rd34;
	shl.b64 	%rd36, %rd35, 2;
	add.s64 	%rd37, %rd11, %rd36;
	ld.global.f32 	%f50, [%rd37];
	mul.f32 	%f51, %f1, %f50;
	add.s64 	%rd38, %rd4, %rd34;
	shl.b64 	%rd39, %rd38, 2;
	add.s64 	%rd40, %rd1, %rd39;
	atom.global.add.f32 	%f52, [%rd40], %f51;
	ld.global.f32 	%f53, [%rd37+4];
	mul.f32 	%f54, %f1, %f53;
	atom.global.add.f32 	%f55, [%rd40+4], %f54;
	ld.global.f32 	%f56, [%rd37+8];
	mul.f32 	%f57, %f1, %f56;
	atom.global.add.f32 	%f58, [%rd40+8], %f57;
	ld.global.f32 	%f59, [%rd37+12];
	mul.f32 	%f60, %f1, %f59;
	atom.global.add.f32 	%f61, [%rd40+12], %f60;
	ld.global.f32 	%f62, [%rd37+16];
	mul.f32 	%f63, %f1, %f62;
	atom.global.add.f32 	%f64, [%rd40+16], %f63;
	ld.global.f32 	%f65, [%rd37+20];
	mul.f32 	%f66, %f1, %f65;
	atom.global.add.f32 	%f67, [%rd40+20], %f66;
	ld.global.f32 	%f68, [%rd37+24];
	mul.f32 	%f69, %f1, %f68;
	atom.global.add.f32 	%f70, [%rd40+24], %f69;
	ld.global.f32 	%f71, [%rd37+28];
	mul.f32 	%f72, %f1, %f71;
	atom.global.add.f32 	%f73, [%rd40+28], %f72;
	add.s32 	%r28, %r28, 8;
$L__BB0_8:
	setp.eq.s32 	%p7, %r8, 0;
	@%p7 bra 	$L__BB0_14;
	and.b32  	%r11, %r17, 3;
	setp.lt.u32 	%p8, %r8, 4;
	@%p8 bra 	$L__BB0_11;
	cvt.u64.u32 	%rd41, %r28;
	add.s64 	%rd42, %rd3, %rd41;
	shl.b64 	%rd43, %rd42, 2;
	add.s64 	%rd44, %rd11, %rd43;
	ld.global.f32 	%f74, [%rd44];
	mul.f32 	%f75, %f1, %f74;
	add.s64 	%rd45, %rd4, %rd41;
	shl.b64 	%rd46, %rd45, 2;
	add.s64 	%rd47, %rd1, %rd46;
	atom.global.add.f32 	%f76, [%rd47], %f75;
	ld.global.f32 	%f77, [%rd44+4];
	mul.f32 	%f78, %f1, %f77;
	atom.global.add.f32 	%f79, [%rd47+4], %f78;
	ld.global.f32 	%f80, [%rd44+8];
	mul.f32 	%f81, %f1, %f80;
	atom.global.add.f32 	%f82, [%rd47+8], %f81;
	ld.global.f32 	%f83, [%rd44+12];
	mul.f32 	%f84, %f1, %f83;
	atom.global.add.f32 	%f85, [%rd47+12], %f84;
	add.s32 	%r28, %r28, 4;
$L__BB0_11:
	setp.eq.s32 	%p9, %r11, 0;
	@%p9 bra 	$L__BB0_14;
	cvt.u64.u32 	%rd48, %r28;
	add.s64 	%rd49, %rd4, %rd48;
	shl.b64 	%rd50, %rd49, 2;
	add.s64 	%rd57, %rd1, %rd50;
	add.s64 	%rd51, %rd3, %rd48;
	shl.b64 	%rd52, %rd51, 2;
	add.s64 	%rd56, %rd11, %rd52;
	neg.s32 	%r30, %r11;
$L__BB0_13:
	.pragma "nounroll";
	ld.global.f32 	%f86, [%rd56];
	mul.f32 	%f87, %f1, %f86;
	atom.global.add.f32 	%f88, [%rd57], %f87;
	add.s64 	%rd57, %rd57, 4;
	add.s64 	%rd56, %rd56, 4;
	add.s32 	%r30, %r30, 1;
	setp.ne.s32 	%p10, %r30, 0;
	@%p10 bra 	$L__BB0_13;
$L__BB0_14:
	ret;

}


// ===== COMPILED SASS (sm_100) =====

	.target	sm_100

	.elftype	@"ET_EXEC"


//--------------------- .note.nv.tkinfo           --------------------------
	.section	.note.nv.tkinfo,"",@"SHT_NOTE"
	.sectionflags	@"SHF_NOTE_NV_TKINFO"
	.tkinfo
        /*0018*/ 	.word	0x00000002
        /*0030*/ 	.string	""
        /*0030*/ 	.string	"ptxas"
        /*0030*/ 	.string	"Cuda compilation tools, release 13.0, V13.0.88"
        /*0030*/ 	.string	"Build cuda_13.0.r13.0/compiler.36424714_0"
        /*0030*/ 	.string	"-arch sm_100 -m 64 "



//--------------------- .note.nv.cuinfo           --------------------------
	.section	.note.nv.cuinfo,"",@"SHT_NOTE"
	.sectionflags	@"SHF_NOTE_NV_CUINFO"
        /*0018*/ 	.short	0x0002
        /*001a*/ 	.short	0x0064
        /*001c*/ 	.short	0x0082
	.zero		2


//--------------------- .nv.info                  --------------------------
	.section	.nv.info,"",@"SHT_CUDA_INFO"
	.align	4


	//----- nvinfo : EIATTR_REGCOUNT
	.align		4
        /*0000*/ 	.byte	0x04, 0x2f
        /*0002*/ 	.short	(.L_1 - .L_0)
	.align		4
.L_0:
        /*0004*/ 	.word	index@(_Z22coo_spmm_atomic_kerneliiPKiS0_PKfS2_Pf)
        /*0008*/ 	.word	0x0000001a


	//----- nvinfo : EIATTR_FRAME_SIZE
	.align		4
.L_1:
        /*000c*/ 	.byte	0x04, 0x11
        /*000e*/ 	.short	(.L_3 - .L_2)
	.align		4
.L_2:
        /*0010*/ 	.word	index@(_Z22coo_spmm_atomic_kerneliiPKiS0_PKfS2_Pf)
        /*0014*/ 	.word	0x00000000


	//----- nvinfo : EIATTR_MIN_STACK_SIZE
	.align		4
.L_3:
        /*0018*/ 	.byte	0x04, 0x12
        /*001a*/ 	.short	(.L_5 - .L_4)
	.align		4
.L_4:
        /*001c*/ 	.word	index@(_Z22coo_spmm_atomic_kerneliiPKiS0_PKfS2_Pf)
        /*0020*/ 	.word	0x00000000
.L_5:


//--------------------- .nv.compat                --------------------------
	.section	.nv.compat,"",@"SHT_CUDA_COMPAT_INFO"
	.align	4
        /*0000*/ 	.byte	0x02, 0x09, 0x00, 0x00, 0x02, 0x02, 0x01, 0x00, 0x02, 0x05, 0x05, 0x00, 0x03, 0x07, 0x01, 0x01
        /*0010*/ 	.byte	0x02, 0x03, 0x00, 0x00, 0x02, 0x06, 0x01, 0x00, 0x04, 0x0b, 0x08, 0x00, 0x09, 0x00, 0x00, 0x00
        /*0020*/ 	.byte	0x00, 0x00, 0x00, 0x00


//--------------------- .nv.info._Z22coo_spmm_atomic_kerneliiPKiS0_PKfS2_Pf --------------------------
	.section	.nv.info._Z22coo_spmm_atomic_kerneliiPKiS0_PKfS2_Pf,"",@"SHT_CUDA_INFO"
	.sectionflags	@""
	.align	4


	//----- nvinfo : EIATTR_CUDA_API_VERSION
	.align		4
        /*0000*/ 	.byte	0x04, 0x37
        /*0002*/ 	.short	(.L_7 - .L_6)
.L_6:
        /*0004*/ 	.word	0x00000082


	//----- nvinfo : EIATTR_KPARAM_INFO
	.align		4
.L_7:
        /*0008*/ 	.byte	0x04, 0x17
        /*000a*/ 	.short	(.L_9 - .L_8)
.L_8:
        /*000c*/ 	.word	0x00000000
        /*0010*/ 	.short	0x0006
        /*0012*/ 	.short	0x0028
        /*0014*/ 	.byte	0x00, 0xf5, 0x21, 0x00


	//----- nvinfo : EIATTR_KPARAM_INFO
	.align		4
.L_9:
        /*0018*/ 	.byte	0x04, 0x17
        /*001a*/ 	.short	(.L_11 - .L_10)
.L_10:
        /*001c*/ 	.word	0x00000000
        /*0020*/ 	.short	0x0005
        /*0022*/ 	.short	0x0020
        /*0024*/ 	.byte	0x00, 0xf5, 0x21, 0x00


	//----- nvinfo : EIATTR_KPARAM_INFO
	.align		4
.L_11:
        /*0028*/ 	.byte	0x04, 0x17
        /*002a*/ 	.short	(.L_13 - .L_12)
.L_12:
        /*002c*/ 	.word	0x00000000
        /*0030*/ 	.short	0x0004
        /*0032*/ 	.short	0x0018
        /*0034*/ 	.byte	0x00, 0xf5, 0x21, 0x00


	//----- nvinfo : EIATTR_KPARAM_INFO
	.align		4
.L_13:
        /*0038*/ 	.byte	0x04, 0x17
        /*003a*/ 	.short	(.L_15 - .L_14)
.L_14:
        /*003c*/ 	.word	0x00000000
        /*0040*/ 	.short	0x0003
        /*0042*/ 	.short	0x0010
        /*0044*/ 	.byte	0x00, 0xf5, 0x21, 0x00


	//----- nvinfo : EIATTR_KPARAM_INFO
	.align		4
.L_15:
        /*0048*/ 	.byte	0x04, 0x17
        /*004a*/ 	.short	(.L_17 - .L_16)
.L_16:
        /*004c*/ 	.word	0x00000000
        /*0050*/ 	.short	0x0002
        /*0052*/ 	.short	0x0008
        /*0054*/ 	.byte	0x00, 0xf5, 0x21, 0x00


	//----- nvinfo : EIATTR_KPARAM_INFO
	.align		4
.L_17:
        /*0058*/ 	.byte	0x04, 0x17
        /*005a*/ 	.short	(.L_19 - .L_18)
.L_18:
        /*005c*/ 	.word	0x00000000
        /*0060*/ 	.short	0x0001
        /*0062*/ 	.short	0x0004
        /*0064*/ 	.byte	0x00, 0xf0, 0x11, 0x00


	//----- nvinfo : EIATTR_KPARAM_INFO
	.align		4
.L_19:
        /*0068*/ 	.byte	0x04, 0x17
        /*006a*/ 	.short	(.L_21 - .L_20)
.L_20:
        /*006c*/ 	.word	0x00000000
        /*0070*/ 	.short	0x0000
        /*0072*/ 	.short	0x0000
        /*0074*/ 	.byte	0x00, 0xf0, 0x11, 0x00


	//----- nvinfo : EIATTR_SPARSE_MMA_MASK
	.align		4
.L_21:
        /*0078*/ 	.byte	0x03, 0x50
        /*007a*/ 	.short	0x0000


	//----- nvinfo : EIATTR_MAXREG_COUNT
	.align		4
        /*007c*/ 	.byte	0x03, 0x1b
        /*007e*/ 	.short	0x00ff


	//----- nvinfo : EIATTR_MERCURY_ISA_VERSION
	.align		4
        /*0080*/ 	.byte	0x03, 0x5f
        /*0082*/ 	.short	0x0101


	//----- nvinfo : EIATTR_VRC_CTA_INIT_COUNT
	.align		4
        /*0084*/ 	.byte	0x02, 0x4a
	.zero		1
	.zero		1


	//----- nvinfo : EIATTR_EXIT_INSTR_OFFSETS
	.align		4
        /*0088*/ 	.byte	0x04, 0x1c
        /*008a*/ 	.short	(.L_23 - .L_22)


	//   ....[0]....
.L_22:
        /*008c*/ 	.word	0x00000070


	//   ....[1]....
        /*0090*/ 	.word	0x000000c0


	//   ....[2]....
        /*0094*/ 	.word	0x00000610


	//   ....[3]....
        /*0098*/ 	.word	0x00000880


	//   ....[4]....
        /*009c*/ 	.word	0x00000a30


	//   ....[5]....
        /*00a0*/ 	.word	0x00000bc0


	//----- nvinfo : EIATTR_CBANK_PARAM_SIZE
	.align		4
.L_23:
        /*00a4*/ 	.byte	0x03, 0x19
        /*00a6*/ 	.short	0x0030


	//----- nvinfo : EIATTR_PARAM_CBANK
	.align		4
        /*00a8*/ 	.byte	0x04, 0x0a
        /*00aa*/ 	.short	(.L_25 - .L_24)
	.align		4
.L_24:
        /*00ac*/ 	.word	index@(.nv.constant0._Z22coo_spmm_atomic_kerneliiPKiS0_PKfS2_Pf)
        /*00b0*/ 	.short	0x0380
        /*00b2*/ 	.short	0x0030


	//----- nvinfo : EIATTR_SW_WAR
	.align		4
.L_25:
        /*00b4*/ 	.byte	0x04, 0x36
        /*00b6*/ 	.short	(.L_27 - .L_26)
.L_26:
        /*00b8*/ 	.word	0x00000008
.L_27:


//--------------------- .nv.callgraph             --------------------------
	.section	.nv.callgraph,"",@"SHT_CUDA_CALLGRAPH"
	.align	4
	.sectionentsize	8
	.align		4
        /*0000*/ 	.word	0x00000000
	.align		4
        /*0004*/ 	.word	0xffffffff
	.align		4
        /*0008*/ 	.word	0x00000000
	.align		4
        /*000c*/ 	.word	0xfffffffe
	.align		4
        /*0010*/ 	.word	0x00000000
	.align		4
        /*0014*/ 	.word	0xfffffffd
	.align		4
        /*0018*/ 	.word	0x00000000
	.align		4
        /*001c*/ 	.word	0xfffffffc


//--------------------- .text._Z22coo_spmm_atomic_kerneliiPKiS0_PKfS2_Pf --------------------------
	.section	.text._Z22coo_spmm_atomic_kerneliiPKiS0_PKfS2_Pf,"ax",@progbits
	.align	128
        .global         _Z22coo_spmm_atomic_kerneliiPKiS0_PKfS2_Pf
        .type           _Z22coo_spmm_atomic_kerneliiPKiS0_PKfS2_Pf,@function
        .size           _Z22coo_spmm_atomic_kerneliiPKiS0_PKfS2_Pf,(.L_x_6 - _Z22coo_spmm_atomic_kerneliiPKiS0_PKfS2_Pf)
        .other          _Z22coo_spmm_atomic_kerneliiPKiS0_PKfS2_Pf,@"STO_CUDA_ENTRY STV_DEFAULT"
_Z22coo_spmm_atomic_kerneliiPKiS0_PKfS2_Pf:
.text._Z22coo_spmm_atomic_kerneliiPKiS0_PKfS2_Pf:
[----:B------:R-:W-:Y:S01]  /*0000*/  LDC R1, c[0x0][0x37c] ;  /* 0x0000df00ff017b82 */ /* 0x000fe20000000800 */
[----:B------:R-:W0:Y:S07]  /*0010*/  S2R R0, SR_TID.X ;  /* 0x0000000000007919 */ /* 0x000e2e0000002100 */
[----:B------:R-:W0:Y:S01]  /*0020*/  S2UR UR4, SR_CTAID.X ;  /* 0x00000000000479c3 */ /* 0x000e220000002500 */
[----:B------:R-:W1:Y:S07]  /*0030*/  LDCU UR5, c[0x0][0x380] ;  /* 0x00007000ff0577ac */ /* 0x000e6e0008000800 */
[----:B------:R-:W0:Y:S02]  /*0040*/  LDC R3, c[0x0][0x360] ;  /* 0x0000d800ff037b82 */ /* 0x000e240000000800 */
[----:B0-----:R-:W-:-:S05]  /*0050*/  IMAD R3, R3, UR4, R0 ;  /* 0x0000000403037c24 */ /* 0x001fca000f8e0200 */
[----:B-1----:R-:W-:-:S13]  /*0060*/  ISETP.GE.AND P0, PT, R3, UR5, PT ;  /* 0x0000000503007c0c */ /* 0x002fda000bf06270 */
[----:B------:R-:W-:Y:S05]  /*0070*/  @P0 EXIT ;  /* 0x000000000000094d */ /* 0x000fea0003800000 */
[----:B------:R-:W0:Y:S08]  /*0080*/  LDC R0, c[0x0][0x384] ;  /* 0x0000e100ff007b82 */ /* 0x000e300000000800 */
[----:B------:R-:W1:Y:S08]  /*0090*/  LDC.64 R8, c[0x0][0x388] ;  /* 0x0000e200ff087b82 */ /* 0x000e700000000a00 */
[----:B------:R-:W2:Y:S01]  /*00a0*/  LDC.64 R10, c[0x0][0x390] ;  /* 0x0000e400ff0a7b82 */ /* 0x000ea20000000a00 */
[----:B0-----:R-:W-:-:S13]  /*00b0*/  ISETP.GE.AND P0, PT, R0, 0x1, PT ;  /* 0x000000010000780c */ /* 0x001fda0003f06270 */
[----:B-1----:R-:W-:Y:S05]  /*00c0*/  @!P0 EXIT ;  /* 0x000000000000894d */ /* 0x002fea0003800000 */
[----:B------:R-:W0:Y:S01]  /*00d0*/  LDCU.64 UR4, c[0x0][0x358] ;  /* 0x00006b00ff0477ac */ /* 0x000e220008000a00 */
[C---:B------:R-:W-:Y:S01]  /*00e0*/  IMAD.WIDE R8, R3.reuse, 0x4, R8 ;  /* 0x0000000403087825 */ /* 0x040fe200078e0208 */
[----:B------:R-:W1:Y:S03]  /*00f0*/  LDC.64 R14, c[0x0][0x398] ;  /* 0x0000e600ff0e7b82 */ /* 0x000e660000000a00 */
[C---:B--2---:R-:W-:Y:S02]  /*0100*/  IMAD.WIDE R10, R3.reuse, 0x4, R10 ;  /* 0x00000004030a7825 */ /* 0x044fe400078e020a */
[----:B0-----:R-:W2:Y:S04]  /*0110*/  LDG.E R9, desc[UR4][R8.64] ;  /* 0x0000000408097981 */ /* 0x001ea8000c1e1900 */
[----:B------:R-:W3:Y:S01]  /*0120*/  LDG.E R5, desc[UR4][R10.64] ;  /* 0x000000040a057981 */ /* 0x000ee2000c1e1900 */
[C---:B------:R-:W-:Y:S01]  /*0130*/  ISETP.GE.U32.AND P1, PT, R0.reuse, 0x10, PT ;  /* 0x000000100000780c */ /* 0x040fe20003f26070 */
[----:B-1----:R-:W-:Y:S01]  /*0140*/  IMAD.WIDE R14, R3, 0x4, R14 ;  /* 0x00000004030e7825 */ /* 0x002fe200078e020e */
[----:B------:R-:W-:-:S04]  /*0150*/  LOP3.LUT P0, R12, R0, 0xf, RZ, 0xc0, !PT ;  /* 0x0000000f000c7812 */ /* 0x000fc8000780c0ff */
[----:B------:R0:W5:Y:S01]  /*0160*/  LDG.E R6, desc[UR4][R14.64] ;  /* 0x000000040e067981 */ /* 0x000162000c1e1900 */
[----:B------:R-:W-:Y:S02]  /*0170*/  IMAD.MOV.U32 R7, RZ, RZ, RZ ;  /* 0x000000ffff077224 */ /* 0x000fe400078e00ff */
[----:B--2---:R-:W-:-:S04]  /*0180*/  IMAD.WIDE R2, R9, R0, RZ ;  /* 0x0000000009027225 */ /* 0x004fc800078e02ff */
[----:B---3--:R-:W-:Y:S01]  /*0190*/  IMAD.WIDE R4, R5, R0, RZ ;  /* 0x0000000005047225 */ /* 0x008fe200078e02ff */
[----:B0-----:R-:W-:Y:S06]  /*01a0*/  @!P1 BRA `(.L_x_0) ;  /* 0x0000000400189947 */ /* 0x001fec0003800000 */
[----:B------:R-:W0:Y:S01]  /*01b0*/  LDCU.128 UR8, c[0x0][0x3a0] ;  /* 0x00007400ff0877ac */ /* 0x000e220008000c00 */
[----:B------:R-:W-:-:S05]  /*01c0*/  LOP3.LUT R7, R0, 0x7ffffff0, RZ, 0xc0, !PT ;  /* 0x7ffffff000077812 */ /* 0x000fca00078ec0ff */
[----:B------:R-:W-:Y:S01]  /*01d0*/  IMAD.MOV R13, RZ, RZ, -R7 ;  /* 0x000000ffff0d7224 */ /* 0x000fe200078e0a07 */
[----:B0-----:R-:W-:Y:S02]  /*01e0*/  LEA R14, P3, R2, UR10, 0x2 ;  /* 0x0000000a020e7c11 */ /* 0x001fe4000f8610ff */
[----:B------:R-:W-:Y:S02]  /*01f0*/  LEA R16, P1, R4, UR8, 0x2 ;  /* 0x0000000804107c11 */ /* 0x000fe4000f8210ff */
[----:B------:R-:W-:Y:S02]  /*0200*/  IADD3 R14, P4, PT, R14, 0x20, RZ ;  /* 0x000000200e0e7810 */ /* 0x000fe40007f9e0ff */
[----:B------:R-:W-:Y:S02]  /*0210*/  LEA.HI.X R17, R2, UR11, R3, 0x2, P3 ;  /* 0x0000000b02117c11 */ /* 0x000fe400098f1403 */
[----:B------:R-:W-:Y:S02]  /*0220*/  IADD3 R16, P2, PT, R16, 0x20, RZ ;  /* 0x0000002010107810 */ /* 0x000fe40007f5e0ff */
[----:B------:R-:W-:Y:S01]  /*0230*/  LEA.HI.X R19, R4, UR9, R5, 0x2, P1 ;  /* 0x0000000904137c11 */ /* 0x000fe200088f1405 */
[----:B------:R-:W-:-:S03]  /*0240*/  IMAD.X R17, RZ, RZ, R17, P4 ;  /* 0x000000ffff117224 */ /* 0x000fc600020e0611 */
[----:B------:R-:W-:-:S07]  /*0250*/  IADD3.X R19, PT, PT, RZ, R19, RZ, P2, !PT ;  /* 0x00000013ff137210 */ /* 0x000fce00017fe4ff */
.L_x_1:
[----:B------:R-:W-:Y:S01]  /*0260*/  IMAD.MOV.U32 R8, RZ, RZ, R16 ;  /* 0x000000ffff087224 */ /* 0x000fe200078e0010 */
[----:B------:R-:W-:-:S05]  /*0270*/  MOV R9, R19 ;  /* 0x0000001300097202 */ /* 0x000fca0000000f00 */
[----:B--2---:R-:W2:Y:S01]  /*0280*/  LDG.E R11, desc[UR4][R8.64+-0x20] ;  /* 0xffffe004080b7981 */ /* 0x004ea2000c1e1900 */
[----:B------:R-:W-:Y:S02]  /*0290*/  IMAD.MOV.U32 R10, RZ, RZ, R14 ;  /* 0x000000ffff0a7224 */ /* 0x000fe400078e000e */
[----:B--2--5:R-:W-:Y:S01]  /*02a0*/  FMUL R15, R6, R11 ;  /* 0x0000000b060f7220 */ /* 0x024fe20000400000 */
[----:B------:R-:W-:-:S05]  /*02b0*/  IMAD.MOV.U32 R11, RZ, RZ, R17 ;  /* 0x000000ffff0b7224 */ /* 0x000fca00078e0011 */
[----:B------:R0:W-:Y:S04]  /*02c0*/  REDG.E.ADD.F32.FTZ.RN.STRONG.GPU desc[UR4][R10.64+-0x20], R15 ;  /* 0xffffe00f0a0079a6 */ /* 0x0001e8000c12f304 */
[----:B------:R-:W2:Y:S02]  /*02d0*/  LDG.E R17, desc[UR4][R8.64+-0x1c] ;  /* 0xffffe40408117981 */ /* 0x000ea4000c1e1900 */
[----:B--2---:R-:W-:-:S05]  /*02e0*/  FMUL R17, R6, R17 ;  /* 0x0000001106117220 */ /* 0x004fca0000400000 */
[----:B------:R1:W-:Y:S04]  /*02f0*/  REDG.E.ADD.F32.FTZ.RN.STRONG.GPU desc[UR4][R10.64+-0x1c], R17 ;  /* 0xffffe4110a0079a6 */ /* 0x0003e8000c12f304 */
[----:B------:R-:W2:Y:S02]  /*0300*/  LDG.E R19, desc[UR4][R8.64+-0x18] ;  /* 0xffffe80408137981 */ /* 0x000ea4000c1e1900 */
[----:B--2---:R-:W-:-:S05]  /*0310*/  FMUL R19, R6, R19 ;  /* 0x0000001306137220 */ /* 0x004fca0000400000 */
[----:B------:R2:W-:Y:S04]  /*0320*/  REDG.E.ADD.F32.FTZ.RN.STRONG.GPU desc[UR4][R10.64+-0x18], R19 ;  /* 0xffffe8130a0079a6 */ /* 0x0005e8000c12f304 */
[----:B------:R-:W3:Y:S02]  /*0330*/  LDG.E R21, desc[UR4][R8.64+-0x14] ;  /* 0xffffec0408157981 */ /* 0x000ee4000c1e1900 */
[----:B---3--:R-:W-:-:S05]  /*0340*/  FMUL R21, R6, R21 ;  /* 0x0000001506157220 */ /* 0x008fca0000400000 */
[----:B------:R3:W-:Y:S04]  /*0350*/  REDG.E.ADD.F32.FTZ.RN.STRONG.GPU desc[UR4][R10.64+-0x14], R21 ;  /* 0xffffec150a0079a6 */ /* 0x0007e8000c12f304 */
[----:B------:R-:W4:Y:S02]  /*0360*/  LDG.E R23, desc[UR4][R8.64+-0x10] ;  /* 0xfffff00408177981 */ /* 0x000f24000c1e1900 */
[----:B----4-:R-:W-:-:S05]  /*0370*/  FMUL R23, R6, R23 ;  /* 0x0000001706177220 */ /* 0x010fca0000400000 */
[----:B------:R4:W-:Y:S04]  /*0380*/  REDG.E.ADD.F32.FTZ.RN.STRONG.GPU desc[UR4][R10.64+-0x10], R23 ;  /* 0xfffff0170a0079a6 */ /* 0x0009e8000c12f304 */
[----:B0-----:R-:W2:Y:S02]  /*0390*/  LDG.E R15, desc[UR4][R8.64+-0xc] ;  /* 0xfffff404080f7981 */ /* 0x001ea4000c1e1900 */
[----:B--2---:R-:W-:-:S05]  /*03a0*/  FMUL R15, R6, R15 ;  /* 0x0000000f060f7220 */ /* 0x004fca0000400000 */
[----:B------:R0:W-:Y:S04]  /*03b0*/  REDG.E.ADD.F32.FTZ.RN.STRONG.GPU desc[UR4][R10.64+-0xc], R15 ;  /* 0xfffff40f0a0079a6 */ /* 0x0001e8000c12f304 */
[----:B-1----:R-:W2:Y:S02]  /*03c0*/  LDG.E R17, desc[UR4][R8.64+-0x8] ;  /* 0xfffff80408117981 */ /* 0x002ea4000c1e1900 */
[----:B--2---:R-:W-:-:S05]  /*03d0*/  FMUL R17, R6, R17 ;  /* 0x0000001106117220 */ /* 0x004fca0000400000 */
[----:B------:R1:W-:Y:S04]  /*03e0*/  REDG.E.ADD.F32.FTZ.RN.STRONG.GPU desc[UR4][R10.64+-0x8], R17 ;  /* 0xfffff8110a0079a6 */ /* 0x0003e8000c12f304 */
[----:B------:R-:W2:Y:S02]  /*03f0*/  LDG.E R19, desc[UR4][R8.64+-0x4] ;  /* 0xfffffc0408137981 */ /* 0x000ea4000c1e1900 */
[----:B--2---:R-:W-:-:S05]  /*0400*/  FMUL R19, R6, R19 ;  /* 0x0000001306137220 */ /* 0x004fca0000400000 */
[----:B------:R2:W-:Y:S04]  /*0410*/  REDG.E.ADD.F32.FTZ.RN.STRONG.GPU desc[UR4][R10.64+-0x4], R19 ;  /* 0xfffffc130a0079a6 */ /* 0x0005e8000c12f304 */
[----:B---3--:R-:W3:Y:S02]  /*0420*/  LDG.E R21, desc[UR4][R8.64] ;  /* 0x0000000408157981 */ /* 0x008ee4000c1e1900 */
[----:B---3--:R-:W-:-:S05]  /*0430*/  FMUL R21, R6, R21 ;  /* 0x0000001506157220 */ /* 0x008fca0000400000 */
[----:B------:R3:W-:Y:S04]  /*0440*/  REDG.E.ADD.F32.FTZ.RN.STRONG.GPU desc[UR4][R10.64], R21 ;  /* 0x000000150a0079a6 */ /* 0x0007e8000c12f304 */
[----:B----4-:R-:W4:Y:S02]  /*0450*/  LDG.E R23, desc[UR4][R8.64+0x4] ;  /* 0x0000040408177981 */ /* 0x010f24000c1e1900 */
[----:B----4-:R-:W-:-:S05]  /*0460*/  FMUL R23, R6, R23 ;  /* 0x0000001706177220 */ /* 0x010fca0000400000 */
[----:B------:R4:W-:Y:S04]  /*0470*/  REDG.E.ADD.F32.FTZ.RN.STRONG.GPU desc[UR4][R10.64+0x4], R23 ;  /* 0x000004170a0079a6 */ /* 0x0009e8000c12f304 */
[----:B0-----:R-:W2:Y:S02]  /*0480*/  LDG.E R15, desc[UR4][R8.64+0x8] ;  /* 0x00000804080f7981 */ /* 0x001ea4000c1e1900 */
[----:B--2---:R-:W-:-:S05]  /*0490*/  FMUL R15, R6, R15 ;  /* 0x0000000f060f7220 */ /* 0x004fca0000400000 */
[----:B------:R0:W-:Y:S04]  /*04a0*/  REDG.E.ADD.F32.FTZ.RN.STRONG.GPU desc[UR4][R10.64+0x8], R15 ;  /* 0x0000080f0a0079a6 */ /* 0x0001e8000c12f304 */
[----:B-1----:R-:W2:Y:S02]  /*04b0*/  LDG.E R17, desc[UR4][R8.64+0xc] ;  /* 0x00000c0408117981 */ /* 0x002ea4000c1e1900 */
[----:B--2---:R-:W-:-:S05]  /*04c0*/  FMUL R17, R6, R17 ;  /* 0x0000001106117220 */ /* 0x004fca0000400000 */
[----:B------:R-:W-:Y:S04]  /*04d0*/  REDG.E.ADD.F32.FTZ.RN.STRONG.GPU desc[UR4][R10.64+0xc], R17 ;  /* 0x00000c110a0079a6 */ /* 0x000fe8000c12f304 */
[----:B------:R-:W2:Y:S02]  /*04e0*/  LDG.E R19, desc[UR4][R8.64+0x10] ;  /* 0x0000100408137981 */ /* 0x000ea4000c1e1900 */
[----:B--2---:R-:W-:-:S05]  /*04f0*/  FMUL R19, R6, R19 ;  /* 0x0000001306137220 */ /* 0x004fca0000400000 */
[----:B------:R1:W-:Y:S04]  /*0500*/  REDG.E.ADD.F32.FTZ.RN.STRONG.GPU desc[UR4][R10.64+0x10], R19 ;  /* 0x000010130a0079a6 */ /* 0x0003e8000c12f304 */
[----:B---3--:R-:W2:Y:S02]  /*0510*/  LDG.E R21, desc[UR4][R8.64+0x14] ;  /* 0x0000140408157981 */ /* 0x008ea4000c1e1900 */
[----:B--2---:R-:W-:-:S05]  /*0520*/  FMUL R21, R6, R21 ;  /* 0x0000001506157220 */ /* 0x004fca0000400000 */
[----:B------:R2:W-:Y:S04]  /*0530*/  REDG.E.ADD.F32.FTZ.RN.STRONG.GPU desc[UR4][R10.64+0x14], R21 ;  /* 0x000014150a0079a6 */ /* 0x0005e8000c12f304 */
[----:B----4-:R-:W3:Y:S01]  /*0540*/  LDG.E R23, desc[UR4][R8.64+0x18] ;  /* 0x0000180408177981 */ /* 0x010ee2000c1e1900 */
[----:B------:R-:W-:Y:S01]  /*0550*/  IADD3 R13, PT, PT, R13, 0x10, RZ ;  /* 0x000000100d0d7810 */ /* 0x000fe20007ffe0ff */
[----:B---3--:R-:W-:-:S05]  /*0560*/  FMUL R23, R6, R23 ;  /* 0x0000001706177220 */ /* 0x008fca0000400000 */
[----:B------:R2:W-:Y:S04]  /*0570*/  REDG.E.ADD.F32.FTZ.RN.STRONG.GPU desc[UR4][R10.64+0x18], R23 ;  /* 0x000018170a0079a6 */ /* 0x0005e8000c12f304 */
[----:B0-----:R-:W3:Y:S01]  /*0580*/  LDG.E R15, desc[UR4][R8.64+0x1c] ;  /* 0x00001c04080f7981 */ /* 0x001ee2000c1e1900 */
[----:B------:R-:W-:Y:S02]  /*0590*/  ISETP.NE.AND P1, PT, R13, RZ, PT ;  /* 0x000000ff0d00720c */ /* 0x000fe40003f25270 */
[----:B------:R-:W-:Y:S02]  /*05a0*/  IADD3 R16, P2, PT, R8, 0x40, RZ ;  /* 0x0000004008107810 */ /* 0x000fe40007f5e0ff */
[----:B------:R-:W-:-:S03]  /*05b0*/  IADD3 R14, P3, PT, R10, 0x40, RZ ;  /* 0x000000400a0e7810 */ /* 0x000fc60007f7e0ff */
[----:B-1----:R-:W-:Y:S01]  /*05c0*/  IMAD.X R19, RZ, RZ, R9, P2 ;  /* 0x000000ffff137224 */ /* 0x002fe200010e0609 */
[----:B------:R-:W-:Y:S01]  /*05d0*/  IADD3.X R17, PT, PT, RZ, R11, RZ, P3, !PT ;  /* 0x0000000bff117210 */ /* 0x000fe20001ffe4ff */
[----:B---3--:R-:W-:-:S05]  /*05e0*/  FMUL R15, R6, R15 ;  /* 0x0000000f060f7220 */ /* 0x008fca0000400000 */
[----:B------:R2:W-:Y:S01]  /*05f0*/  REDG.E.ADD.F32.FTZ.RN.STRONG.GPU desc[UR4][R10.64+0x1c], R15 ;  /* 0x00001c0f0a0079a6 */ /* 0x0005e2000c12f304 */
[----:B------:R-:W-:Y:S05]  /*0600*/  @P1 BRA `(.L_x_1) ;  /* 0xfffffffc00141947 */ /* 0x000fea000383ffff */
.L_x_0:
[----:B------:R-:W-:Y:S05]  /*0610*/  @!P0 EXIT ;  /* 0x000000000000894d */ /* 0x000fea0003800000 */
[----:B------:R-:W-:Y:S02]  /*0620*/  ISETP.GE.U32.AND P1, PT, R12, 0x8, PT ;  /* 0x000000080c00780c */ /* 0x000fe40003f26070 */
[----:B------:R-:W-:-:S04]  /*0630*/  LOP3.LUT R14, R0, 0x7, RZ, 0xc0, !PT ;  /* 0x00000007000e7812 */ /* 0x000fc800078ec0ff */
[----:B------:R-:W-:-:S07]  /*0640*/  ISETP.NE.AND P0, PT, R14, RZ, PT ;  /* 0x000000ff0e00720c */ /* 0x000fce0003f05270 */
[----:B------:R-:W-:Y:S06]  /*0650*/  @!P1 BRA `(.L_x_2) ;  /* 0x0000000000889947 */ /* 0x000fec0003800000 */
[----:B------:R-:W2:Y:S01]  /*0660*/  LDCU.128 UR8, c[0x0][0x3a0] ;  /* 0x00007400ff0877ac */ /* 0x000ea20008000c00 */
[----:B------:R-:W-:-:S05]  /*0670*/  IADD3 R8, P1, PT, R4, R7, RZ ;  /* 0x0000000704087210 */ /* 0x000fca0007f3e0ff */
[----:B------:R-:W-:Y:S01]  /*0680*/  IMAD.X R9, RZ, RZ, R5, P1 ;  /* 0x000000ffff097224 */ /* 0x000fe200008e0605 */
[----:B--2---:R-:W-:-:S04]  /*0690*/  LEA R10, P2, R8, UR8, 0x2 ;  /* 0x00000008080a7c11 */ /* 0x004fc8000f8410ff */
[----:B------:R-:W-:-:S05]  /*06a0*/  LEA.HI.X R11, R8, UR9, R9, 0x2, P2 ;  /* 0x00000009080b7c11 */ /* 0x000fca00090f1409 */
[----:B------:R-:W2:Y:S01]  /*06b0*/  LDG.E R13, desc[UR4][R10.64] ;  /* 0x000000040a0d7981 */ /* 0x000ea2000c1e1900 */
[----:B------:R-:W-:-:S04]  /*06c0*/  IADD3 R9, P1, PT, R2, R7, RZ ;  /* 0x0000000702097210 */ /* 0x000fc80007f3e0ff */
[----:B------:R-:W-:Y:S02]  /*06d0*/  LEA R8, P2, R9, UR10, 0x2 ;  /* 0x0000000a09087c11 */ /* 0x000fe4000f8410ff */
[----:B------:R-:W-:-:S04]  /*06e0*/  IADD3.X R12, PT, PT, RZ, R3, RZ, P1, !PT ;  /* 0x00000003ff0c7210 */ /* 0x000fc80000ffe4ff */
[----:B------:R-:W-:Y:S01]  /*06f0*/  LEA.HI.X R9, R9, UR11, R12, 0x2, P2 ;  /* 0x0000000b09097c11 */ /* 0x000fe200090f140c */
[----:B--2--5:R-:W-:-:S05]  /*0700*/  FMUL R13, R6, R13 ;  /* 0x0000000d060d7220 */ /* 0x024fca0000400000 */
        /* <DEDUP_REMOVED lines=13> */
[----:B0-----:R-:W4:Y:S02]  /*07e0*/  LDG.E R13, desc[UR4][R10.64+0x14] ;  /* 0x000014040a0d7981 */ /* 0x001f24000c1e1900 */
[----:B----4-:R-:W-:-:S05]  /*07f0*/  FMUL R13, R6, R13 ;  /* 0x0000000d060d7220 */ /* 0x010fca0000400000 */
[----:B------:R3:W-:Y:S04]  /*0800*/  REDG.E.ADD.F32.FTZ.RN.STRONG.GPU desc[UR4][R8.64+0x14], R13 ;  /* 0x0000140d080079a6 */ /* 0x0007e8000c12f304 */
[----:B-1----:R-:W4:Y:S02]  /*0810*/  LDG.E R15, desc[UR4][R10.64+0x18] ;  /* 0x000018040a0f7981 */ /* 0x002f24000c1e1900 */
[----:B----4-:R-:W-:-:S05]  /*0820*/  FMUL R15, R6, R15 ;  /* 0x0000000f060f7220 */ /* 0x010fca0000400000 */
[----:B------:R3:W-:Y:S04]  /*0830*/  REDG.E.ADD.F32.FTZ.RN.STRONG.GPU desc[UR4][R8.64+0x18], R15 ;  /* 0x0000180f080079a6 */ /* 0x0007e8000c12f304 */
[----:B--2---:R-:W2:Y:S02]  /*0840*/  LDG.E R17, desc[UR4][R10.64+0x1c] ;  /* 0x00001c040a117981 */ /* 0x004ea4000c1e1900 */
[----:B--2---:R-:W-:-:S05]  /*0850*/  FMUL R17, R6, R17 ;  /* 0x0000001106117220 */ /* 0x004fca0000400000 */
[----:B------:R3:W-:Y:S01]  /*0860*/  REDG.E.ADD.F32.FTZ.RN.STRONG.GPU desc[UR4][R8.64+0x1c], R17 ;  /* 0x00001c11080079a6 */ /* 0x0007e2000c12f304 */
[----:B------:R-:W-:-:S07]  /*0870*/  VIADD R7, R7, 0x8 ;  /* 0x0000000807077836 */ /* 0x000fce0000000000 */
.L_x_2:
[----:B------:R-:W-:Y:S05]  /*0880*/  @!P0 EXIT ;  /* 0x000000000000894d */ /* 0x000fea0003800000 */
[----:B------:R-:W-:Y:S02]  /*0890*/  ISETP.GE.U32.AND P1, PT, R14, 0x4, PT ;  /* 0x000000040e00780c */ /* 0x000fe40003f26070 */
[----:B------:R-:W-:-:S04]  /*08a0*/  LOP3.LUT R0, R0, 0x3, RZ, 0xc0, !PT ;  /* 0x0000000300007812 */ /* 0x000fc800078ec0ff */
[----:B------:R-:W-:-:S07]  /*08b0*/  ISETP.NE.AND P0, PT, R0, RZ, PT ;  /* 0x000000ff0000720c */ /* 0x000fce0003f05270 */
[----:B------:R-:W-:Y:S06]  /*08c0*/  @!P1 BRA `(.L_x_3) ;  /* 0x0000000000589947 */ /* 0x000fec0003800000 */
[----:B------:R-:W2:Y:S01]  /*08d0*/  LDCU.128 UR8, c[0x0][0x3a0] ;  /* 0x00007400ff0877ac */ /* 0x000ea20008000c00 */
[----:B---3--:R-:W-:-:S04]  /*08e0*/  IADD3 R8, P1, PT, R4, R7, RZ ;  /* 0x0000000704087210 */ /* 0x008fc80007f3e0ff */
[----:B------:R-:W-:Y:S02]  /*08f0*/  IADD3.X R9, PT, PT, RZ, R5, RZ, P1, !PT ;  /* 0x00000005ff097210 */ /* 0x000fe40000ffe4ff */
[----:B--2---:R-:W-:-:S04]  /*0900*/  LEA R10, P2, R8, UR8, 0x2 ;  /* 0x00000008080a7c11 */ /* 0x004fc8000f8410ff */
[----:B------:R-:W-:-:S05]  /*0910*/  LEA.HI.X R11, R8, UR9, R9, 0x2, P2 ;  /* 0x00000009080b7c11 */ /* 0x000fca00090f1409 */
[----:B------:R-:W2:Y:S01]  /*0920*/  LDG.E R13, desc[UR4][R10.64] ;  /* 0x000000040a0d7981 */ /* 0x000ea2000c1e1900 */
[----:B------:R-:W-:-:S04]  /*0930*/  IADD3 R9, P1, PT, R2, R7, RZ ;  /* 0x0000000702097210 */ /* 0x000fc80007f3e0ff */
[----:B------:R-:W-:Y:S01]  /*0940*/  LEA R8, P2, R9, UR10, 0x2 ;  /* 0x0000000a09087c11 */ /* 0x000fe2000f8410ff */
[----:B------:R-:W-:-:S05]  /*0950*/  IMAD.X R12, RZ, RZ, R3, P1 ;  /* 0x000000ffff0c7224 */ /* 0x000fca00008e0603 */
        /* <DEDUP_REMOVED lines=9> */
[----:B------:R-:W2:Y:S02]  /*09f0*/  LDG.E R19, desc[UR4][R10.64+0xc] ;  /* 0x00000c040a137981 */ /* 0x000ea4000c1e1900 */
[----:B--2---:R-:W-:-:S05]  /*0a00*/  FMUL R19, R6, R19 ;  /* 0x0000001306137220 */ /* 0x004fca0000400000 */
[----:B------:R0:W-:Y:S01]  /*0a10*/  REDG.E.ADD.F32.FTZ.RN.STRONG.GPU desc[UR4][R8.64+0xc], R19 ;  /* 0x00000c13080079a6 */ /* 0x0001e2000c12f304 */
[----:B------:R-:W-:-:S07]  /*0a20*/  IADD3 R7, PT, PT, R7, 0x4, RZ ;  /* 0x0000000407077810 */ /* 0x000fce0007ffe0ff */
.L_x_3:
[----:B------:R-:W-:Y:S05]  /*0a30*/  @!P0 EXIT ;  /* 0x000000000000894d */ /* 0x000fea0003800000 */
[----:B------:R-:W1:Y:S01]  /*0a40*/  LDCU.128 UR8, c[0x0][0x3a0] ;  /* 0x00007400ff0877ac */ /* 0x000e620008000c00 */
[-C--:B0--3--:R-:W-:Y:S01]  /*0a50*/  IADD3 R9, P0, PT, R2, R7.reuse, RZ ;  /* 0x0000000702097210 */ /* 0x089fe20007f1e0ff */
[----:B------:R-:W-:Y:S01]  /*0a60*/  IMAD.MOV R0, RZ, RZ, -R0 ;  /* 0x000000ffff007224 */ /* 0x000fe200078e0a00 */
[----:B------:R-:W-:-:S03]  /*0a70*/  IADD3 R7, P1, PT, R4, R7, RZ ;  /* 0x0000000704077210 */ /* 0x000fc60007f3e0ff */
[----:B--2---:R-:W-:Y:S01]  /*0a80*/  IMAD.X R10, RZ, RZ, R3, P0 ;  /* 0x000000ffff0a7224 */ /* 0x004fe200000e0603 */
[----:B------:R-:W-:Y:S02]  /*0a90*/  IADD3.X R2, PT, PT, RZ, R5, RZ, P1, !PT ;  /* 0x00000005ff027210 */ /* 0x000fe40000ffe4ff */
[----:B-1----:R-:W-:Y:S02]  /*0aa0*/  LEA R8, P0, R9, UR10, 0x2 ;  /* 0x0000000a09087c11 */ /* 0x002fe4000f8010ff */
[----:B------:R-:W-:Y:S02]  /*0ab0*/  LEA R4, P2, R7, UR8, 0x2 ;  /* 0x0000000807047c11 */ /* 0x000fe4000f8410ff */
[----:B------:R-:W-:Y:S02]  /*0ac0*/  LEA.HI.X R9, R9, UR11, R10, 0x2, P0 ;  /* 0x0000000b09097c11 */ /* 0x000fe400080f140a */
[----:B------:R-:W-:-:S09]  /*0ad0*/  LEA.HI.X R7, R7, UR9, R2, 0x2, P2 ;  /* 0x0000000907077c11 */ /* 0x000fd200090f1402 */
.L_x_4:
[----:B0-----:R-:W-:Y:S01]  /*0ae0*/  IMAD.MOV.U32 R3, RZ, RZ, R7 ;  /* 0x000000ffff037224 */ /* 0x001fe200078e0007 */
[----:B------:R-:W-:-:S05]  /*0af0*/  MOV R2, R4 ;  /* 0x0000000400027202 */ /* 0x000fca0000000f00 */
[----:B------:R0:W2:Y:S01]  /*0b00*/  LDG.E R3, desc[UR4][R2.64] ;  /* 0x0000000402037981 */ /* 0x0000a2000c1e1900 */
[----:B------:R-:W-:-:S04]  /*0b10*/  IADD3 R0, PT, PT, R0, 0x1, RZ ;  /* 0x0000000100007810 */ /* 0x000fc80007ffe0ff */
[----:B------:R-:W-:Y:S02]  /*0b20*/  ISETP.NE.AND P0, PT, R0, RZ, PT ;  /* 0x000000ff0000720c */ /* 0x000fe40003f05270 */
[----:B0-----:R-:W-:Y:S02]  /*0b30*/  MOV R2, R8 ;  /* 0x0000000800027202 */ /* 0x001fe40000000f00 */
[----:B------:R-:W-:Y:S02]  /*0b40*/  IADD3 R8, P1, PT, R8, 0x4, RZ ;  /* 0x0000000408087810 */ /* 0x000fe40007f3e0ff */
[----:B------:R-:W-:-:S04]  /*0b50*/  IADD3 R4, P2, PT, R4, 0x4, RZ ;  /* 0x0000000404047810 */ /* 0x000fc80007f5e0ff */
[----:B------:R-:W-:Y:S01]  /*0b60*/  IADD3.X R7, PT, PT, RZ, R7, RZ, P2, !PT ;  /* 0x00000007ff077210 */ /* 0x000fe200017fe4ff */
[----:B--2--5:R-:W-:Y:S01]  /*0b70*/  FMUL R5, R6, R3 ;  /* 0x0000000306057220 */ /* 0x024fe20000400000 */
[--C-:B------:R-:W-:Y:S02]  /*0b80*/  IMAD.MOV.U32 R3, RZ, RZ, R9.reuse ;  /* 0x000000ffff037224 */ /* 0x100fe400078e0009 */
[----:B------:R-:W-:-:S03]  /*0b90*/  IMAD.X R9, RZ, RZ, R9, P1 ;  /* 0x000000ffff097224 */ /* 0x000fc600008e0609 */
[----:B------:R0:W-:Y:S01]  /*0ba0*/  REDG.E.ADD.F32.FTZ.RN.STRONG.GPU desc[UR4][R2.64], R5 ;  /* 0x00000005020079a6 */ /* 0x0001e2000c12f304 */
[----:B------:R-:W-:Y:S05]  /*0bb0*/  @P0 BRA `(.L_x_4) ;  /* 0xfffffffc00c80947 */ /* 0x000fea000383ffff */
[----:B------:R-:W-:Y:S05]  /*0bc0*/  EXIT ;  /* 0x000000000000794d */ /* 0x000fea0003800000 */
.L_x_5:
[----:B------:R-:W-:-:S00]  /*0bd0*/  BRA `(.L_x_5) ;  /* 0xfffffffc00fc7947 */ /* 0x000fc0000383ffff */
[----:B------:R-:W-:-:S00]  /*0be0*/  NOP ;  /* 0x0000000000007918 */ /* 0x000fc00000000000 */
        /* <DEDUP_REMOVED lines=9> */
.L_x_6:


//--------------------- .nv.shared.reserved.0     --------------------------
	.section	.nv.shared.reserved.0,"aw",@nobits
	.weak		__nv_reservedSMEM_offset_0_alias
	.size		__nv_reservedSMEM_offset_0_alias, 0, 64
	.other		__nv_reservedSMEM_offset_0_alias,@"STO_CUDA_RESERVED_SHARED STV_DEFAULT"
__nv_reservedSMEM_offset_0_alias:
	.zero		0
	.zero		64


//--------------------- .nv.constant0._Z22coo_spmm_atomic_kerneliiPKiS0_PKfS2_Pf --------------------------
	.section	.nv.constant0._Z22coo_spmm_atomic_kerneliiPKiS0_PKfS2_Pf,"a",@progbits
	.sectionflags	@""
	.align	4
.nv.constant0._Z22coo_spmm_atomic_kerneliiPKiS0_PKfS2_Pf:
	.zero		944


//--------------------- SYMBOLS --------------------------

	.type		.nv.reservedSmem.offset0,@object
	.size		.nv.reservedSmem.offset0,0x4
